	.headerflags	@"EF_CUDA_TEXMODE_UNIFIED EF_CUDA_64BIT_ADDRESS EF_CUDA_ACCELERATORS EF_CUDA_SM90 EF_CUDA_VIRTUAL_SM(EF_CUDA_SM90)"
	.elftype	@"ET_EXEC"


//--------------------- .nv.info                  --------------------------
	.section	.nv.info,"",@"SHT_CUDA_INFO"
	.align	4


	//----- nvinfo : EIATTR_REGCOUNT
	.align		4
        /*0000*/ 	.byte	0x04, 0x2f
        /*0002*/ 	.short	(.L_1 - .L_0)
	.align		4
.L_0:
        /*0004*/ 	.word	index@(triton_poi_fused_relu_threshold_backward_9)
        /*0008*/ 	.word	0x0000000a


	//----- nvinfo : EIATTR_MIN_STACK_SIZE
	.align		4
.L_1:
        /*000c*/ 	.byte	0x04, 0x12
        /*000e*/ 	.short	(.L_3 - .L_2)
	.align		4
.L_2:
        /*0010*/ 	.word	index@(triton_poi_fused_relu_threshold_backward_9)
        /*0014*/ 	.word	0x00000000


	//----- nvinfo : EIATTR_FRAME_SIZE
	.align		4
.L_3:
        /*0018*/ 	.byte	0x04, 0x11
        /*001a*/ 	.short	(.L_5 - .L_4)
	.align		4
.L_4:
        /*001c*/ 	.word	index@(triton_poi_fused_relu_threshold_backward_9)
        /*0020*/ 	.word	0x00000000


	//----- nvinfo : EIATTR_MIN_STACK_SIZE
	.align		4
.L_5:
        /*0024*/ 	.byte	0x04, 0x12
        /*0026*/ 	.short	(.L_7 - .L_6)
	.align		4
.L_6:
        /*0028*/ 	.word	index@(triton_poi_fused_relu_threshold_backward_9)
        /*002c*/ 	.word	0x00000000
.L_7:


//--------------------- .nv.info.triton_poi_fused_relu_threshold_backward_9 --------------------------
	.section	.nv.info.triton_poi_fused_relu_threshold_backward_9,"",@"SHT_CUDA_INFO"
	.sectionflags	@""
	.align	4


	//----- nvinfo : EIATTR_CUDA_API_VERSION
	.align		4
        /*0000*/ 	.byte	0x04, 0x37
        /*0002*/ 	.short	(.L_9 - .L_8)
.L_8:
        /*0004*/ 	.word	0x0000007c


	//----- nvinfo : EIATTR_KPARAM_INFO
	.align		4
.L_9:
        /*0008*/ 	.byte	0x04, 0x17
        /*000a*/ 	.short	(.L_11 - .L_10)
.L_10:
        /*000c*/ 	.word	0x00000000
        /*0010*/ 	.short	0x0002
        /*0012*/ 	.short	0x0010
        /*0014*/ 	.byte	0x00, 0xf0, 0x11, 0x00


	//----- nvinfo : EIATTR_KPARAM_INFO
	.align		4
.L_11:
        /*0018*/ 	.byte	0x04, 0x17
        /*001a*/ 	.short	(.L_13 - .L_12)
.L_12:
        /*001c*/ 	.word	0x00000000
        /*0020*/ 	.short	0x0001
        /*0022*/ 	.short	0x0008
        /*0024*/ 	.byte	0x00, 0xf4, 0x21, 0x00


	//----- nvinfo : EIATTR_KPARAM_INFO
	.align		4
.L_13:
        /*0028*/ 	.byte	0x04, 0x17
        /*002a*/ 	.short	(.L_15 - .L_14)
.L_14:
        /*002c*/ 	.word	0x00000000
        /*0030*/ 	.short	0x0000
        /*0032*/ 	.short	0x0000
        /*0034*/ 	.byte	0x00, 0xf4, 0x21, 0x00


	//----- nvinfo : EIATTR_SPARSE_MMA_MASK
	.align		4
.L_15:
        /*0038*/ 	.byte	0x03, 0x50
        /*003a*/ 	.short	0x0000


	//----- nvinfo : EIATTR_MAXREG_COUNT
	.align		4
        /*003c*/ 	.byte	0x03, 0x1b
        /*003e*/ 	.short	0x00ff


	//----- nvinfo : EIATTR_EXIT_INSTR_OFFSETS
	.align		4
        /*0040*/ 	.byte	0x04, 0x1c
        /*0042*/ 	.short	(.L_17 - .L_16)


	//   ....[0]....
.L_16:
        /*0044*/ 	.word	0x00000110


	//----- nvinfo : EIATTR_REQNTID
	.align		4
.L_17:
        /*0048*/ 	.byte	0x04, 0x10
        /*004a*/ 	.short	(.L_19 - .L_18)
.L_18:
        /*004c*/ 	.word	0x00000080
        /*0050*/ 	.word	0x00000001
        /*0054*/ 	.word	0x00000001


	//----- nvinfo : EIATTR_CBANK_PARAM_SIZE
	.align		4
.L_19:
        /*0058*/ 	.byte	0x03, 0x19
        /*005a*/ 	.short	0x0014


	//----- nvinfo : EIATTR_PARAM_CBANK
	.align		4
        /*005c*/ 	.byte	0x04, 0x0a
        /*005e*/ 	.short	(.L_21 - .L_20)
	.align		4
.L_20:
        /*0060*/ 	.word	index@(.nv.constant0.triton_poi_fused_relu_threshold_backward_9)
        /*0064*/ 	.short	0x0210
        /*0066*/ 	.short	0x0014


	//----- nvinfo : EIATTR_SW_WAR
	.align		4
.L_21:
        /*0068*/ 	.byte	0x04, 0x36
        /*006a*/ 	.short	(.L_23 - .L_22)
.L_22:
        /*006c*/ 	.word	0x00000008
.L_23:


//--------------------- .nv.callgraph             --------------------------
	.section	.nv.callgraph,"",@"SHT_CUDA_CALLGRAPH"
	.align	4
	.sectionentsize	8
	.align		4
        /*0000*/ 	.word	0x00000000
	.align		4
        /*0004*/ 	.word	0xffffffff
	.align		4
        /*0008*/ 	.word	0x00000000
	.align		4
        /*000c*/ 	.word	0xfffffffe
	.align		4
        /*0010*/ 	.word	0x00000000
	.align		4
        /*0014*/ 	.word	0xfffffffd
	.align		4
        /*0018*/ 	.word	0x00000000
	.align		4
        /*001c*/ 	.word	0xfffffffc


//--------------------- .text.triton_poi_fused_relu_threshold_backward_9 --------------------------
	.section	.text.triton_poi_fused_relu_threshold_backward_9,"ax",@progbits
	.align	128
        .global         triton_poi_fused_relu_threshold_backward_9
        .type           triton_poi_fused_relu_threshold_backward_9,@function
        .size           triton_poi_fused_relu_threshold_backward_9,(.L_x_1 - triton_poi_fused_relu_threshold_backward_9)
        .other          triton_poi_fused_relu_threshold_backward_9,@"STO_CUDA_ENTRY STV_DEFAULT"
triton_poi_fused_relu_threshold_backward_9:
.text.triton_poi_fused_relu_threshold_backward_9:
[----:B------:R-:W-:Y:S01]  /*0000*/  LDC R1, c[0x0][0x28] ;  /* 0x00000a00ff017b82 */ /* 0x000fe20000000800 */
[----:B------:R-:W1:Y:S07]  /*0010*/  S2R R0, SR_TID.X ;  /* 0x0000000000007919 */ /* 0x000e6e0000002100 */
[----:B------:R-:W2:Y:S01]  /*0020*/  LDC.64 R2, c[0x0][0x210] ;  /* 0x00008400ff027b82 */ /* 0x000ea20000000a00 */
[----:B------:R-:W-:Y:S01]  /*0030*/  ULDC.64 UR4, c[0x0][0x208] ;  /* 0x0000820000047ab9 */ /* 0x000fe20000000a00 */
[----:B------:R-:W-:Y:S01]  /*0040*/  ULDC.64 UR6, c[0x0][0x218] ;  /* 0x0000860000067ab9 */ /* 0x000fe20000000a00 */
[----:B------:R-:W3:Y:S01]  /*0050*/  S2R R5, SR_CTAID.X ;  /* 0x0000000000057919 */ /* 0x000ee20000002500 */
[----:B-1----:R-:W-:-:S05]  /*0060*/  LOP3.LUT R0, R0, 0x7f, RZ, 0xc0, !PT ;  /* 0x0000007f00007812 */ /* 0x002fca00078ec0ff */
[----:B---3--:R-:W-:-:S04]  /*0070*/  IMAD R5, R5, 0x80, R0 ;  /* 0x0000008005057824 */ /* 0x008fc800078e0200 */
[----:B--2---:R-:W-:-:S06]  /*0080*/  IMAD.WIDE R2, R5, 0x4, R2 ;  /* 0x0000000405027825 */ /* 0x004fcc00078e0202 */
[----:B------:R-:W2:Y:S01]  /*0090*/  LDG.E R2, desc[UR4][R2.64] ;  /* 0x0000000402027981 */ /* 0x000ea2000c1e1900 */
[----:B------:R-:W-:-:S04]  /*00a0*/  IADD3 R4, P1, R5, UR6, RZ ;  /* 0x0000000605047c10 */ /* 0x000fc8000ff3e0ff */
[----:B------:R-:W-:Y:S02]  /*00b0*/  LEA.HI.X.SX32 R5, R5, UR7, 0x1, P1 ;  /* 0x0000000705057c11 */ /* 0x000fe400088f0eff */
[----:B--2---:R-:W-:-:S04]  /*00c0*/  FSETP.GEU.AND P0, PT, R2, RZ, PT ;  /* 0x000000ff0200720b */ /* 0x004fc80003f0e000 */
[----:B------:R-:W-:-:S04]  /*00d0*/  FSEL R0, R2, RZ, P0 ;  /* 0x000000ff02007208 */ /* 0x000fc80000000000 */
[----:B------:R-:W-:-:S04]  /*00e0*/  FSETP.GTU.AND P0, PT, R0, RZ, PT ;  /* 0x000000ff0000720b */ /* 0x000fc80003f0c000 */
[----:B------:R-:W-:-:S05]  /*00f0*/  SEL R7, RZ, 0x1, P0 ;  /* 0x00000001ff077807 */ /* 0x000fca0000000000 */
[----:B------:R-:W-:Y:S01]  /*0100*/  STG.E.U8 desc[UR4][R4.64], R7 ;  /* 0x0000000704007986 */ /* 0x000fe2000c101104 */
[----:B------:R-:W-:Y:S05]  /*0110*/  EXIT ;  /* 0x000000000000794d */ /* 0x000fea0003800000 */
.L_x_0:
[----:B------:R-:W-:-:S00]  /*0120*/  BRA `(.L_x_0) ;  /* 0xfffffffc00fc7947 */ /* 0x000fc0000383ffff */
[----:B------:R-:W-:-:S00]  /*0130*/  NOP ;  /* 0x0000000000007918 */ /* 0x000fc00000000000 */
        /* <DEDUP_REMOVED lines=12> */
.L_x_1:


//--------------------- .nv.constant0.triton_poi_fused_relu_threshold_backward_9 --------------------------
	.section	.nv.constant0.triton_poi_fused_relu_threshold_backward_9,"a",@progbits
	.sectionflags	@""
	.align	4
.nv.constant0.triton_poi_fused_relu_threshold_backward_9:
	.zero		548
